//
// Generated by NVIDIA NVVM Compiler
//
// Compiler Build ID: CL-36424714
// Cuda compilation tools, release 13.0, V13.0.88
// Based on NVVM 20.0.0
//

.version 9.0
.target sm_100
.address_size 64

	// .globl	_Z12max_last_dimPKfPf

.visible .entry _Z12max_last_dimPKfPf(
	.param .u64 .ptr .align 1 _Z12max_last_dimPKfPf_param_0,
	.param .u64 .ptr .align 1 _Z12max_last_dimPKfPf_param_1
)
.maxntid 256
{
	.reg .pred 	%p<3>;
	.reg .b32 	%r<13>;
	.reg .b32 	%f<12>;
	.reg .b64 	%rd<10>;

	ld.param.u64 	%rd2, [_Z12max_last_dimPKfPf_param_0];
	ld.param.u64 	%rd3, [_Z12max_last_dimPKfPf_param_1];
	mov.u32 	%r7, %ctaid.x;
	mov.u32 	%r8, %ntid.x;
	mov.u32 	%r9, %tid.x;
	mad.lo.s32 	%r1, %r7, %r8, %r9;
	setp.gt.s32 	%p1, %r1, 26;
	@%p1 bra 	$L__BB0_4;
	mul.lo.s32 	%r11, %r1, 100;
	cvta.to.global.u64 	%rd4, %rd2;
	add.s64 	%rd1, %rd4, 8;
	mov.f32 	%f11, 0fFF7FFFFF;
	mov.b32 	%r12, 0;
$L__BB0_2:
	mul.wide.s32 	%rd5, %r11, 4;
	add.s64 	%rd6, %rd1, %rd5;
	ld.global.nc.f32 	%f4, [%rd6+-8];
	max.f32 	%f5, %f11, %f4;
	ld.global.nc.f32 	%f6, [%rd6+-4];
	max.f32 	%f7, %f5, %f6;
	ld.global.nc.f32 	%f8, [%rd6];
	max.f32 	%f9, %f7, %f8;
	ld.global.nc.f32 	%f10, [%rd6+4];
	max.f32 	%f11, %f9, %f10;
	add.s32 	%r12, %r12, 4;
	add.s32 	%r11, %r11, 4;
	setp.ne.s32 	%p2, %r12, 100;
	@%p2 bra 	$L__BB0_2;
	cvta.to.global.u64 	%rd7, %rd3;
	mul.wide.s32 	%rd8, %r1, 4;
	add.s64 	%rd9, %rd7, %rd8;
	st.global.f32 	[%rd9], %f11;
$L__BB0_4:
	ret;

}


// ===== COMPILED SASS (sm_100) =====

	.target	sm_100

	.elftype	@"ET_EXEC"


//--------------------- .note.nv.tkinfo           --------------------------
	.section	.note.nv.tkinfo,"",@"SHT_NOTE"
	.sectionflags	@"SHF_NOTE_NV_TKINFO"
	.tkinfo
        /*0018*/ 	.word	0x00000002
        /*0030*/ 	.string	""
        /*0030*/ 	.string	"ptxas"
        /*0030*/ 	.string	"Cuda compilation tools, release 13.0, V13.0.88"
        /*0030*/ 	.string	"Build cuda_13.0.r13.0/compiler.36424714_0"
        /*0030*/ 	.string	"-arch sm_100 -m 64 "



//--------------------- .note.nv.cuinfo           --------------------------
	.section	.note.nv.cuinfo,"",@"SHT_NOTE"
	.sectionflags	@"SHF_NOTE_NV_CUINFO"
        /*0018*/ 	.short	0x0002
        /*001a*/ 	.short	0x0064
        /*001c*/ 	.short	0x0082
	.zero		2


//--------------------- .nv.info                  --------------------------
	.section	.nv.info,"",@"SHT_CUDA_INFO"
	.align	4


	//----- nvinfo : EIATTR_REGCOUNT
	.align		4
        /*0000*/ 	.byte	0x04, 0x2f
        /*0002*/ 	.short	(.L_1 - .L_0)
	.align		4
.L_0:
        /*0004*/ 	.word	index@(_Z12max_last_dimPKfPf)
        /*0008*/ 	.word	0x00000020


	//----- nvinfo : EIATTR_FRAME_SIZE
	.align		4
.L_1:
        /*000c*/ 	.byte	0x04, 0x11
        /*000e*/ 	.short	(.L_3 - .L_2)
	.align		4
.L_2:
        /*0010*/ 	.word	index@(_Z12max_last_dimPKfPf)
        /*0014*/ 	.word	0x00000000


	//----- nvinfo : EIATTR_MIN_STACK_SIZE
	.align		4
.L_3:
        /*0018*/ 	.byte	0x04, 0x12
        /*001a*/ 	.short	(.L_5 - .L_4)
	.align		4
.L_4:
        /*001c*/ 	.word	index@(_Z12max_last_dimPKfPf)
        /*0020*/ 	.word	0x00000000
.L_5:


//--------------------- .nv.compat                --------------------------
	.section	.nv.compat,"",@"SHT_CUDA_COMPAT_INFO"
	.align	4
        /*0000*/ 	.byte	0x02, 0x09, 0x00, 0x00, 0x02, 0x02, 0x01, 0x00, 0x02, 0x05, 0x05, 0x00, 0x03, 0x07, 0x01, 0x01
        /*0010*/ 	.byte	0x02, 0x03, 0x00, 0x00, 0x02, 0x06, 0x01, 0x00, 0x04, 0x0b, 0x08, 0x00, 0x09, 0x00, 0x00, 0x00
        /*0020*/ 	.byte	0x00, 0x00, 0x00, 0x00


//--------------------- .nv.info._Z12max_last_dimPKfPf --------------------------
	.section	.nv.info._Z12max_last_dimPKfPf,"",@"SHT_CUDA_INFO"
	.sectionflags	@""
	.align	4


	//----- nvinfo : EIATTR_CUDA_API_VERSION
	.align		4
        /*0000*/ 	.byte	0x04, 0x37
        /*0002*/ 	.short	(.L_7 - .L_6)
.L_6:
        /*0004*/ 	.word	0x00000082


	//----- nvinfo : EIATTR_KPARAM_INFO
	.align		4
.L_7:
        /*0008*/ 	.byte	0x04, 0x17
        /*000a*/ 	.short	(.L_9 - .L_8)
.L_8:
        /*000c*/ 	.word	0x00000000
        /*0010*/ 	.short	0x0001
        /*0012*/ 	.short	0x0008
        /*0014*/ 	.byte	0x00, 0xf5, 0x21, 0x00


	//----- nvinfo : EIATTR_KPARAM_INFO
	.align		4
.L_9:
        /*0018*/ 	.byte	0x04, 0x17
        /*001a*/ 	.short	(.L_11 - .L_10)
.L_10:
        /*001c*/ 	.word	0x00000000
        /*0020*/ 	.short	0x0000
        /*0022*/ 	.short	0x0000
        /*0024*/ 	.byte	0x00, 0xf5, 0x21, 0x00


	//----- nvinfo : EIATTR_SPARSE_MMA_MASK
	.align		4
.L_11:
        /*0028*/ 	.byte	0x03, 0x50
        /*002a*/ 	.short	0x0000


	//----- nvinfo : EIATTR_MAXREG_COUNT
	.align		4
        /*002c*/ 	.byte	0x03, 0x1b
        /*002e*/ 	.short	0x00ff


	//----- nvinfo : EIATTR_MERCURY_ISA_VERSION
	.align		4
        /*0030*/ 	.byte	0x03, 0x5f
        /*0032*/ 	.short	0x0101


	//----- nvinfo : EIATTR_VRC_CTA_INIT_COUNT
	.align		4
        /*0034*/ 	.byte	0x02, 0x4a
	.zero		1
	.zero		1


	//----- nvinfo : EIATTR_EXIT_INSTR_OFFSETS
	.align		4
        /*0038*/ 	.byte	0x04, 0x1c
        /*003a*/ 	.short	(.L_13 - .L_12)


	//   ....[0]....
.L_12:
        /*003c*/ 	.word	0x00000060


	//   ....[1]....
        /*0040*/ 	.word	0x00000d80


	//----- nvinfo : EIATTR_MAX_THREADS
	.align		4
.L_13:
        /*0044*/ 	.byte	0x04, 0x05
        /*0046*/ 	.short	(.L_15 - .L_14)
.L_14:
        /*0048*/ 	.word	0x00000100
        /*004c*/ 	.word	0x00000001
        /*0050*/ 	.word	0x00000001


	//----- nvinfo : EIATTR_CBANK_PARAM_SIZE
	.align		4
.L_15:
        /*0054*/ 	.byte	0x03, 0x19
        /*0056*/ 	.short	0x0010


	//----- nvinfo : EIATTR_PARAM_CBANK
	.align		4
        /*0058*/ 	.byte	0x04, 0x0a
        /*005a*/ 	.short	(.L_17 - .L_16)
	.align		4
.L_16:
        /*005c*/ 	.word	index@(.nv.constant0._Z12max_last_dimPKfPf)
        /*0060*/ 	.short	0x0380
        /*0062*/ 	.short	0x0010


	//----- nvinfo : EIATTR_SW_WAR
	.align		4
.L_17:
        /*0064*/ 	.byte	0x04, 0x36
        /*0066*/ 	.short	(.L_19 - .L_18)
.L_18:
        /*0068*/ 	.word	0x00000008
.L_19:


//--------------------- .nv.callgraph             --------------------------
	.section	.nv.callgraph,"",@"SHT_CUDA_CALLGRAPH"
	.align	4
	.sectionentsize	8
	.align		4
        /*0000*/ 	.word	0x00000000
	.align		4
        /*0004*/ 	.word	0xffffffff
	.align		4
        /*0008*/ 	.word	0x00000000
	.align		4
        /*000c*/ 	.word	0xfffffffe
	.align		4
        /*0010*/ 	.word	0x00000000
	.align		4
        /*0014*/ 	.word	0xfffffffd
	.align		4
        /*0018*/ 	.word	0x00000000
	.align		4
        /*001c*/ 	.word	0xfffffffc


//--------------------- .text._Z12max_last_dimPKfPf --------------------------
	.section	.text._Z12max_last_dimPKfPf,"ax",@progbits
	.align	128
        .global         _Z12max_last_dimPKfPf
        .type           _Z12max_last_dimPKfPf,@function
        .size           _Z12max_last_dimPKfPf,(.L_x_1 - _Z12max_last_dimPKfPf)
        .other          _Z12max_last_dimPKfPf,@"STO_CUDA_ENTRY STV_DEFAULT"
_Z12max_last_dimPKfPf:
.text._Z12max_last_dimPKfPf:
[----:B------:R-:W-:Y:S01]  /*0000*/  LDC R1, c[0x0][0x37c] ;  /* 0x0000df00ff017b82 */ /* 0x000fe20000000800 */
[----:B------:R-:W0:Y:S07]  /*0010*/  S2R R3, SR_TID.X ;  /* 0x0000000000037919 */ /* 0x000e2e0000002100 */
[----:B------:R-:W0:Y:S08]  /*0020*/  S2UR UR4, SR_CTAID.X ;  /* 0x00000000000479c3 */ /* 0x000e300000002500 */
[----:B------:R-:W0:Y:S02]  /*0030*/  LDC R0, c[0x0][0x360] ;  /* 0x0000d800ff007b82 */ /* 0x000e240000000800 */
[----:B0-----:R-:W-:-:S05]  /*0040*/  IMAD R0, R0, UR4, R3 ;  /* 0x0000000400007c24 */ /* 0x001fca000f8e0203 */
[----:B------:R-:W-:-:S13]  /*0050*/  ISETP.GT.AND P0, PT, R0, 0x1a, PT ;  /* 0x0000001a0000780c */ /* 0x000fda0003f04270 */
[----:B------:R-:W-:Y:S05]  /*0060*/  @P0 EXIT ;  /* 0x000000000000094d */ /* 0x000fea0003800000 */
[----:B------:R-:W0:Y:S01]  /*0070*/  LDCU.64 UR4, c[0x0][0x380] ;  /* 0x00007000ff0477ac */ /* 0x000e220008000a00 */
[----:B------:R-:W-:Y:S01]  /*0080*/  IMAD R11, R0, 0x64, RZ ;  /* 0x00000064000b7824 */ /* 0x000fe200078e02ff */
[----:B------:R-:W1:Y:S03]  /*0090*/  LDCU.64 UR6, c[0x0][0x358] ;  /* 0x00006b00ff0677ac */ /* 0x000e660008000a00 */
[----:B------:R-:W-:Y:S01]  /*00a0*/  VIADD R9, R11, 0x4 ;  /* 0x000000040b097836 */ /* 0x000fe20000000000 */
[----:B0-----:R-:W-:-:S04]  /*00b0*/  UIADD3 UR4, UP0, UPT, UR4, 0x8, URZ ;  /* 0x0000000804047890 */ /* 0x001fc8000ff1e0ff */
[----:B------:R-:W-:Y:S02]  /*00c0*/  UIADD3.X UR5, UPT, UPT, URZ, UR5, URZ, UP0, !UPT ;  /* 0x00000005ff057290 */ /* 0x000fe400087fe4ff */
[----:B------:R-:W-:-:S04]  /*00d0*/  IMAD.U32 R2, RZ, RZ, UR4 ;  /* 0x00000004ff027e24 */ /* 0x000fc8000f8e00ff */
[----:B------:R-:W-:Y:S02]  /*00e0*/  IMAD.U32 R3, RZ, RZ, UR5 ;  /* 0x00000005ff037e24 */ /* 0x000fe4000f8e00ff */
[----:B------:R-:W-:-:S05]  /*00f0*/  IMAD.WIDE R6, R11, 0x4, R2 ;  /* 0x000000040b067825 */ /* 0x000fca00078e0202 */
[----:B-1----:R-:W2:Y:S04]  /*0100*/  LDG.E.CONSTANT R28, desc[UR6][R6.64+-0x8] ;  /* 0xfffff806061c7981 */ /* 0x002ea8000c1e9900 */
[----:B------:R-:W2:Y:S01]  /*0110*/  LDG.E.CONSTANT R29, desc[UR6][R6.64+-0x4] ;  /* 0xfffffc06061d7981 */ /* 0x000ea2000c1e9900 */
[----:B------:R-:W-:-:S03]  /*0120*/  IMAD.WIDE R8, R9, 0x4, R2 ;  /* 0x0000000409087825 */ /* 0x000fc600078e0202 */
[----:B------:R-:W3:Y:S04]  /*0130*/  LDG.E.CONSTANT R27, desc[UR6][R6.64] ;  /* 0x00000006061b7981 */ /* 0x000ee8000c1e9900 */
[----:B------:R0:W3:Y:S01]  /*0140*/  LDG.E.CONSTANT R26, desc[UR6][R6.64+0x4] ;  /* 0x00000406061a7981 */ /* 0x0000e2000c1e9900 */
[----:B------:R-:W-:-:S03]  /*0150*/  VIADD R5, R11, 0x8 ;  /* 0x000000080b057836 */ /* 0x000fc60000000000 */
[----:B------:R-:W4:Y:S01]  /*0160*/  LDG.E.CONSTANT R14, desc[UR6][R8.64+-0x8] ;  /* 0xfffff806080e7981 */ /* 0x000f22000c1e9900 */
[----:B------:R-:W-:-:S03]  /*0170*/  IMAD.WIDE R4, R5, 0x4, R2 ;  /* 0x0000000405047825 */ /* 0x000fc600078e0202 */
[----:B------:R-:W4:Y:S04]  /*0180*/  LDG.E.CONSTANT R15, desc[UR6][R8.64+-0x4] ;  /* 0xfffffc06080f7981 */ /* 0x000f28000c1e9900 */
[----:B------:R-:W5:Y:S04]  /*0190*/  LDG.E.CONSTANT R16, desc[UR6][R8.64] ;  /* 0x0000000608107981 */ /* 0x000f68000c1e9900 */
[----:B------:R1:W5:Y:S04]  /*01a0*/  LDG.E.CONSTANT R17, desc[UR6][R8.64+0x4] ;  /* 0x0000040608117981 */ /* 0x000368000c1e9900 */
[----:B------:R-:W5:Y:S04]  /*01b0*/  LDG.E.CONSTANT R10, desc[UR6][R4.64+-0x8] ;  /* 0xfffff806040a7981 */ /* 0x000f68000c1e9900 */
[----:B------:R-:W5:Y:S01]  /*01c0*/  LDG.E.CONSTANT R13, desc[UR6][R4.64+-0x4] ;  /* 0xfffffc06040d7981 */ /* 0x000f62000c1e9900 */
[----:B------:R-:W-:-:S03]  /*01d0*/  VIADD R21, R11, 0xc ;  /* 0x0000000c0b157836 */ /* 0x000fc60000000000 */
[----:B------:R-:W5:Y:S04]  /*01e0*/  LDG.E.CONSTANT R12, desc[UR6][R4.64] ;  /* 0x00000006040c7981 */ /* 0x000f68000c1e9900 */
[----:B------:R1:W5:Y:S01]  /*01f0*/  LDG.E.CONSTANT R19, desc[UR6][R4.64+0x4] ;  /* 0x0000040604137981 */ /* 0x000362000c1e9900 */
[----:B0-----:R-:W-:-:S05]  /*0200*/  IMAD.WIDE R6, R21, 0x4, R2 ;  /* 0x0000000415067825 */ /* 0x001fca00078e0202 */
[----:B------:R-:W5:Y:S04]  /*0210*/  LDG.E.CONSTANT R18, desc[UR6][R6.64+-0x8] ;  /* 0xfffff80606127981 */ /* 0x000f68000c1e9900 */
[----:B------:R-:W5:Y:S04]  /*0220*/  LDG.E.CONSTANT R21, desc[UR6][R6.64+-0x4] ;  /* 0xfffffc0606157981 */ /* 0x000f68000c1e9900 */
[----:B------:R-:W5:Y:S04]  /*0230*/  LDG.E.CONSTANT R20, desc[UR6][R6.64] ;  /* 0x0000000606147981 */ /* 0x000f68000c1e9900 */
[----:B------:R0:W5:Y:S01]  /*0240*/  LDG.E.CONSTANT R23, desc[UR6][R6.64+0x4] ;  /* 0x0000040606177981 */ /* 0x000162000c1e9900 */
[----:B-1----:R-:W-:-:S04]  /*0250*/  VIADD R9, R11, 0x10 ;  /* 0x000000100b097836 */ /* 0x002fc80000000000 */
[----:B------:R-:W-:-:S05]  /*0260*/  IMAD.WIDE R8, R9, 0x4, R2 ;  /* 0x0000000409087825 */ /* 0x000fca00078e0202 */
[----:B------:R-:W5:Y:S04]  /*0270*/  LDG.E.CONSTANT R22, desc[UR6][R8.64+-0x8] ;  /* 0xfffff80608167981 */ /* 0x000f68000c1e9900 */
[----:B------:R-:W5:Y:S04]  /*0280*/  LDG.E.CONSTANT R25, desc[UR6][R8.64+-0x4] ;  /* 0xfffffc0608197981 */ /* 0x000f68000c1e9900 */
[----:B------:R-:W5:Y:S04]  /*0290*/  LDG.E.CONSTANT R24, desc[UR6][R8.64] ;  /* 0x0000000608187981 */ /* 0x000f68000c1e9900 */
[----:B------:R-:W5:Y:S01]  /*02a0*/  LDG.E.CONSTANT R9, desc[UR6][R8.64+0x4] ;  /* 0x0000040608097981 */ /* 0x000f62000c1e9900 */
[----:B------:R-:W-:-:S02]  /*02b0*/  VIADD R5, R11, 0x14 ;  /* 0x000000140b057836 */ /* 0x000fc40000000000 */
[----:B0-----:R-:W-:Y:S02]  /*02c0*/  VIADD R7, R11, 0x18 ;  /* 0x000000180b077836 */ /* 0x001fe40000000000 */
[----:B------:R-:W-:-:S04]  /*02d0*/  IMAD.WIDE R4, R5, 0x4, R2 ;  /* 0x0000000405047825 */ /* 0x000fc800078e0202 */
[----:B------:R-:W-:Y:S01]  /*02e0*/  IMAD.WIDE R6, R7, 0x4, R2 ;  /* 0x0000000407067825 */ /* 0x000fe200078e0202 */
[----:B------:R-:W5:Y:S01]  /*02f0*/  LDG.E.CONSTANT R8, desc[UR6][R4.64] ;  /* 0x0000000604087981 */ /* 0x000f62000c1e9900 */
[----:B--2---:R-:W-:-:S03]  /*0300*/  FMNMX3 R28, R28, -3.40282346638528859812e+38, R29, !PT ;  /* 0xff7fffff1c1c7876 */ /* 0x004fc6000780001d */
[----:B------:R-:W2:Y:S01]  /*0310*/  LDG.E.CONSTANT R29, desc[UR6][R6.64+0x4] ;  /* 0x00000406061d7981 */ /* 0x000ea2000c1e9900 */
[----:B---3--:R-:W-:-:S03]  /*0320*/  FMNMX3 R26, R28, R27, R26, !PT ;  /* 0x0000001b1c1a7276 */ /* 0x008fc6000780001a */
[----:B------:R-:W3:Y:S01]  /*0330*/  LDG.E.CONSTANT R27, desc[UR6][R4.64+-0x4] ;  /* 0xfffffc06041b7981 */ /* 0x000ee2000c1e9900 */
[----:B----4-:R-:W-:-:S03]  /*0340*/  FMNMX3 R14, R26, R14, R15, !PT ;  /* 0x0000000e1a0e7276 */ /* 0x010fc6000780000f */
[----:B------:R-:W3:Y:S01]  /*0350*/  LDG.E.CONSTANT R26, desc[UR6][R4.64+-0x8] ;  /* 0xfffff806041a7981 */ /* 0x000ee2000c1e9900 */
[----:B------:R-:W-:Y:S02]  /*0360*/  IADD3 R15, PT, PT, R11, 0x1c, RZ ;  /* 0x0000001c0b0f7810 */ /* 0x000fe40007ffe0ff */
[----:B-----5:R-:W-:Y:S02]  /*0370*/  FMNMX3 R14, R14, R16, R17, !PT ;  /* 0x000000100e0e7276 */ /* 0x020fe40007800011 */
[----:B------:R0:W4:Y:S04]  /*0380*/  LDG.E.CONSTANT R17, desc[UR6][R4.64+0x4] ;  /* 0x0000040604117981 */ /* 0x000128000c1e9900 */
[----:B------:R-:W5:Y:S01]  /*0390*/  LDG.E.CONSTANT R16, desc[UR6][R6.64+-0x8] ;  /* 0xfffff80606107981 */ /* 0x000f62000c1e9900 */
[----:B------:R-:W-:-:S03]  /*03a0*/  FMNMX3 R28, R14, R10, R13, !PT ;  /* 0x0000000a0e1c7276 */ /* 0x000fc6000780000d */
[----:B------:R-:W5:Y:S01]  /*03b0*/  LDG.E.CONSTANT R13, desc[UR6][R6.64+-0x4] ;  /* 0xfffffc06060d7981 */ /* 0x000f62000c1e9900 */
[----:B------:R-:W-:-:S03]  /*03c0*/  IMAD.WIDE R14, R15, 0x4, R2 ;  /* 0x000000040f0e7825 */ /* 0x000fc600078e0202 */
[----:B------:R1:W2:Y:S01]  /*03d0*/  LDG.E.CONSTANT R10, desc[UR6][R6.64] ;  /* 0x00000006060a7981 */ /* 0x0002a2000c1e9900 */
[----:B------:R-:W-:-:S03]  /*03e0*/  FMNMX3 R28, R28, R12, R19, !PT ;  /* 0x0000000c1c1c7276 */ /* 0x000fc60007800013 */
[----:B------:R-:W2:Y:S04]  /*03f0*/  LDG.E.CONSTANT R12, desc[UR6][R14.64+-0x8] ;  /* 0xfffff8060e0c7981 */ /* 0x000ea8000c1e9900 */
[----:B------:R-:W2:Y:S01]  /*0400*/  LDG.E.CONSTANT R19, desc[UR6][R14.64+-0x4] ;  /* 0xfffffc060e137981 */ /* 0x000ea2000c1e9900 */
[----:B------:R-:W-:-:S03]  /*0410*/  FMNMX3 R28, R28, R18, R21, !PT ;  /* 0x000000121c1c7276 */ /* 0x000fc60007800015 */
[----:B------:R-:W2:Y:S04]  /*0420*/  LDG.E.CONSTANT R18, desc[UR6][R14.64] ;  /* 0x000000060e127981 */ /* 0x000ea8000c1e9900 */
[----:B------:R-:W2:Y:S01]  /*0430*/  LDG.E.CONSTANT R21, desc[UR6][R14.64+0x4] ;  /* 0x000004060e157981 */ /* 0x000ea2000c1e9900 */
[----:B0-----:R-:W-:-:S04]  /*0440*/  VIADD R5, R11, 0x20 ;  /* 0x000000200b057836 */ /* 0x001fc80000000000 */
[----:B------:R-:W-:Y:S01]  /*0450*/  IMAD.WIDE R4, R5, 0x4, R2 ;  /* 0x0000000405047825 */ /* 0x000fe200078e0202 */
[----:B-1----:R-:W-:-:S04]  /*0460*/  FMNMX3 R6, R28, R20, R23, !PT ;  /* 0x000000141c067276 */ /* 0x002fc80007800017 */
[----:B------:R-:W2:Y:S04]  /*0470*/  LDG.E.CONSTANT R23, desc[UR6][R4.64+-0x8] ;  /* 0xfffff80604177981 */ /* 0x000ea8000c1e9900 */
[----:B------:R-:W2:Y:S04]  /*0480*/  LDG.E.CONSTANT R28, desc[UR6][R4.64+-0x4] ;  /* 0xfffffc06041c7981 */ /* 0x000ea8000c1e9900 */
[----:B------:R-:W2:Y:S04]  /*0490*/  LDG.E.CONSTANT R20, desc[UR6][R4.64] ;  /* 0x0000000604147981 */ /* 0x000ea8000c1e9900 */
[----:B------:R-:W2:Y:S01]  /*04a0*/  LDG.E.CONSTANT R15, desc[UR6][R4.64+0x4] ;  /* 0x00000406040f7981 */ /* 0x000ea2000c1e9900 */
[----:B------:R-:W-:Y:S01]  /*04b0*/  VIADD R7, R11, 0x24 ;  /* 0x000000240b077836 */ /* 0x000fe20000000000 */
[----:B------:R-:W-:-:S03]  /*04c0*/  FMNMX3 R22, R6, R22, R25, !PT ;  /* 0x0000001606167276 */ /* 0x000fc60007800019 */
[----:B------:R-:W-:Y:S01]  /*04d0*/  IMAD.WIDE R6, R7, 0x4, R2 ;  /* 0x0000000407067825 */ /* 0x000fe200078e0202 */
[----:B------:R-:W-:-:S04]  /*04e0*/  FMNMX3 R9, R22, R24, R9, !PT ;  /* 0x0000001816097276 */ /* 0x000fc80007800009 */
[----:B------:R-:W2:Y:S04]  /*04f0*/  LDG.E.CONSTANT R25, desc[UR6][R6.64+-0x8] ;  /* 0xfffff80606197981 */ /* 0x000ea8000c1e9900 */
[----:B------:R-:W2:Y:S04]  /*0500*/  LDG.E.CONSTANT R22, desc[UR6][R6.64+-0x4] ;  /* 0xfffffc0606167981 */ /* 0x000ea8000c1e9900 */
[----:B------:R-:W2:Y:S04]  /*0510*/  LDG.E.CONSTANT R14, desc[UR6][R6.64] ;  /* 0x00000006060e7981 */ /* 0x000ea8000c1e9900 */
[----:B------:R0:W2:Y:S02]  /*0520*/  LDG.E.CONSTANT R24, desc[UR6][R6.64+0x4] ;  /* 0x0000040606187981 */ /* 0x0000a4000c1e9900 */
[----:B0-----:R-:W-:-:S04]  /*0530*/  VIADD R7, R11, 0x30 ;  /* 0x000000300b077836 */ /* 0x001fc80000000000 */
[----:B------:R-:W-:Y:S01]  /*0540*/  IMAD.WIDE R6, R7, 0x4, R2 ;  /* 0x0000000407067825 */ /* 0x000fe200078e0202 */
[----:B---3--:R-:W-:-:S03]  /*0550*/  FMNMX3 R9, R9, R26, R27, !PT ;  /* 0x0000001a09097276 */ /* 0x008fc6000780001b */
[----:B------:R-:W-:-:S04]  /*0560*/  VIADD R27, R11, 0x28 ;  /* 0x000000280b1b7836 */ /* 0x000fc80000000000 */
[----:B------:R-:W-:Y:S01]  /*0570*/  IMAD.WIDE R4, R27, 0x4, R2 ;  /* 0x000000041b047825 */ /* 0x000fe200078e0202 */
[----:B----4-:R-:W-:-:S03]  /*0580*/  FMNMX3 R8, R9, R8, R17, !PT ;  /* 0x0000000809087276 */ /* 0x010fc60007800011 */
[----:B------:R-:W-:Y:S01]  /*0590*/  VIADD R9, R11, 0x2c ;  /* 0x0000002c0b097836 */ /* 0x000fe20000000000 */
[----:B------:R-:W3:Y:S01]  /*05a0*/  LDG.E.CONSTANT R17, desc[UR6][R4.64+0x4] ;  /* 0x0000040604117981 */ /* 0x000ee2000c1e9900 */
[----:B-----5:R-:W-:-:S03]  /*05b0*/  FMNMX3 R8, R8, R16, R13, !PT ;  /* 0x0000001008087276 */ /* 0x020fc6000780000d */
[----:B------:R-:W4:Y:S01]  /*05c0*/  LDG.E.CONSTANT R13, desc[UR6][R4.64+-0x8] ;  /* 0xfffff806040d7981 */ /* 0x000f22000c1e9900 */
[----:B--2---:R-:W-:-:S03]  /*05d0*/  FMNMX3 R29, R8, R10, R29, !PT ;  /* 0x0000000a081d7276 */ /* 0x004fc6000780001d */
[----:B------:R-:W4:Y:S01]  /*05e0*/  LDG.E.CONSTANT R16, desc[UR6][R4.64+-0x4] ;  /* 0xfffffc0604107981 */ /* 0x000f22000c1e9900 */
[----:B------:R-:W-:-:S03]  /*05f0*/  IMAD.WIDE R8, R9, 0x4, R2 ;  /* 0x0000000409087825 */ /* 0x000fc600078e0202 */
[----:B------:R0:W3:Y:S01]  /*0600*/  LDG.E.CONSTANT R10, desc[UR6][R4.64] ;  /* 0x00000006040a7981 */ /* 0x0000e2000c1e9900 */
[----:B------:R-:W-:-:S03]  /*0610*/  FMNMX3 R29, R29, R12, R19, !PT ;  /* 0x0000000c1d1d7276 */ /* 0x000fc60007800013 */
[----:B------:R-:W2:Y:S04]  /*0620*/  LDG.E.CONSTANT R26, desc[UR6][R8.64+-0x8] ;  /* 0xfffff806081a7981 */ /* 0x000ea8000c1e9900 */
[----:B------:R-:W2:Y:S04]  /*0630*/  LDG.E.CONSTANT R19, desc[UR6][R8.64+-0x4] ;  /* 0xfffffc0608137981 */ /* 0x000ea8000c1e9900 */
[----:B------:R-:W5:Y:S04]  /*0640*/  LDG.E.CONSTANT R12, desc[UR6][R8.64] ;  /* 0x00000006080c7981 */ /* 0x000f68000c1e9900 */
[----:B------:R1:W5:Y:S01]  /*0650*/  LDG.E.CONSTANT R27, desc[UR6][R8.64+0x4] ;  /* 0x00000406081b7981 */ /* 0x000362000c1e9900 */
[----:B------:R-:W-:-:S03]  /*0660*/  FMNMX3 R29, R29, R18, R21, !PT ;  /* 0x000000121d1d7276 */ /* 0x000fc60007800015 */
[----:B------:R-:W5:Y:S04]  /*0670*/  LDG.E.CONSTANT R18, desc[UR6][R6.64+-0x8] ;  /* 0xfffff80606127981 */ /* 0x000f68000c1e9900 */
[----:B------:R-:W5:Y:S01]  /*0680*/  LDG.E.CONSTANT R21, desc[UR6][R6.64+-0x4] ;  /* 0xfffffc0606157981 */ /* 0x000f62000c1e9900 */
[----:B0-----:R-:W-:Y:S01]  /*0690*/  VIADD R5, R11, 0x34 ;  /* 0x000000340b057836 */ /* 0x001fe20000000000 */
[----:B------:R-:W-:Y:S02]  /*06a0*/  FMNMX3 R29, R29, R23, R28, !PT ;  /* 0x000000171d1d7276 */ /* 0x000fe4000780001c */
[----:B------:R-:W5:Y:S01]  /*06b0*/  LDG.E.CONSTANT R23, desc[UR6][R6.64] ;  /* 0x0000000606177981 */ /* 0x000f62000c1e9900 */
[----:B------:R-:W-:-:S03]  /*06c0*/  IMAD.WIDE R4, R5, 0x4, R2 ;  /* 0x0000000405047825 */ /* 0x000fc600078e0202 */
[----:B------:R-:W5:Y:S01]  /*06d0*/  LDG.E.CONSTANT R28, desc[UR6][R6.64+0x4] ;  /* 0x00000406061c7981 */ /* 0x000f62000c1e9900 */
[----:B-1----:R-:W-:-:S03]  /*06e0*/  FMNMX3 R8, R29, R20, R15, !PT ;  /* 0x000000141d087276 */ /* 0x002fc6000780000f */
[----:B------:R-:W5:Y:S04]  /*06f0*/  LDG.E.CONSTANT R15, desc[UR6][R4.64+-0x8] ;  /* 0xfffff806040f7981 */ /* 0x000f68000c1e9900 */
[----:B------:R-:W5:Y:S01]  /*0700*/  LDG.E.CONSTANT R20, desc[UR6][R4.64+-0x4] ;  /* 0xfffffc0604147981 */ /* 0x000f62000c1e9900 */
[----:B------:R-:W-:-:S03]  /*0710*/  IADD3 R9, PT, PT, R11, 0x38, RZ ;  /* 0x000000380b097810 */ /* 0x000fc60007ffe0ff */
[----:B------:R-:W5:Y:S01]  /*0720*/  LDG.E.CONSTANT R29, desc[UR6][R4.64] ;  /* 0x00000006041d7981 */ /* 0x000f62000c1e9900 */
[----:B------:R-:W-:Y:S01]  /*0730*/  FMNMX3 R25, R8, R25, R22, !PT ;  /* 0x0000001908197276 */ /* 0x000fe20007800016 */
[----:B------:R-:W-:Y:S02]  /*0740*/  IMAD.WIDE R8, R9, 0x4, R2 ;  /* 0x0000000409087825 */ /* 0x000fe400078e0202 */
[----:B------:R-:W5:Y:S04]  /*0750*/  LDG.E.CONSTANT R6, desc[UR6][R4.64+0x4] ;  /* 0x0000040604067981 */ /* 0x000f68000c1e9900 */
[----:B------:R-:W5:Y:S04]  /*0760*/  LDG.E.CONSTANT R22, desc[UR6][R8.64+-0x8] ;  /* 0xfffff80608167981 */ /* 0x000f68000c1e9900 */
[----:B------:R-:W5:Y:S01]  /*0770*/  LDG.E.CONSTANT R7, desc[UR6][R8.64+-0x4] ;  /* 0xfffffc0608077981 */ /* 0x000f62000c1e9900 */
[----:B------:R-:W-:-:S03]  /*0780*/  FMNMX3 R24, R25, R14, R24, !PT ;  /* 0x0000000e19187276 */ /* 0x000fc60007800018 */
[----:B------:R-:W5:Y:S04]  /*0790*/  LDG.E.CONSTANT R14, desc[UR6][R8.64] ;  /* 0x00000006080e7981 */ /* 0x000f68000c1e9900 */
[----:B------:R0:W5:Y:S02]  /*07a0*/  LDG.E.CONSTANT R25, desc[UR6][R8.64+0x4] ;  /* 0x0000040608197981 */ /* 0x000164000c1e9900 */
[----:B0-----:R-:W-:-:S04]  /*07b0*/  VIADD R9, R11, 0x44 ;  /* 0x000000440b097836 */ /* 0x001fc80000000000 */
[----:B------:R-:W-:Y:S01]  /*07c0*/  IMAD.WIDE R8, R9, 0x4, R2 ;  /* 0x0000000409087825 */ /* 0x000fe200078e0202 */
[----:B----4-:R-:W-:-:S03]  /*07d0*/  FMNMX3 R13, R24, R13, R16, !PT ;  /* 0x0000000d180d7276 */ /* 0x010fc60007800010 */
[----:B------:R-:W-:Y:S01]  /*07e0*/  VIADD R16, R11, 0x3c ;  /* 0x0000003c0b107836 */ /* 0x000fe20000000000 */
[----:B---3--:R-:W-:-:S03]  /*07f0*/  FMNMX3 R10, R13, R10, R17, !PT ;  /* 0x0000000a0d0a7276 */ /* 0x008fc60007800011 */
[----:B------:R-:W-:-:S04]  /*0800*/  IMAD.WIDE R4, R16, 0x4, R2 ;  /* 0x0000000410047825 */ /* 0x000fc800078e0202 */
[----:B------:R-:W-:Y:S01]  /*0810*/  VIADD R13, R11, 0x40 ;  /* 0x000000400b0d7836 */ /* 0x000fe20000000000 */
[----:B------:R-:W3:Y:S01]  /*0820*/  LDG.E.CONSTANT R17, desc[UR6][R4.64+-0x4] ;  /* 0xfffffc0604117981 */ /* 0x000ee2000c1e9900 */
[----:B--2---:R-:W-:-:S03]  /*0830*/  FMNMX3 R19, R10, R26, R19, !PT ;  /* 0x0000001a0a137276 */ /* 0x004fc60007800013 */
[----:B------:R-:W3:Y:S04]  /*0840*/  LDG.E.CONSTANT R10, desc[UR6][R4.64+-0x8] ;  /* 0xfffff806040a7981 */ /* 0x000ee8000c1e9900 */
[----:B------:R-:W2:Y:S01]  /*0850*/  LDG.E.CONSTANT R16, desc[UR6][R4.64] ;  /* 0x0000000604107981 */ /* 0x000ea2000c1e9900 */
[----:B-----5:R-:W-:Y:S01]  /*0860*/  FMNMX3 R27, R19, R12, R27, !PT ;  /* 0x0000000c131b7276 */ /* 0x020fe2000780001b */
[----:B------:R-:W-:Y:S02]  /*0870*/  IMAD.WIDE R12, R13, 0x4, R2 ;  /* 0x000000040d0c7825 */ /* 0x000fe400078e0202 */
[----:B------:R0:W2:Y:S04]  /*0880*/  LDG.E.CONSTANT R19, desc[UR6][R4.64+0x4] ;  /* 0x0000040604137981 */ /* 0x0000a8000c1e9900 */
[----:B------:R-:W4:Y:S01]  /*0890*/  LDG.E.CONSTANT R24, desc[UR6][R12.64+-0x8] ;  /* 0xfffff8060c187981 */ /* 0x000f22000c1e9900 */
[----:B------:R-:W-:-:S03]  /*08a0*/  FMNMX3 R26, R27, R18, R21, !PT ;  /* 0x000000121b1a7276 */ /* 0x000fc60007800015 */
[----:B------:R-:W4:Y:S04]  /*08b0*/  LDG.E.CONSTANT R21, desc[UR6][R12.64+-0x4] ;  /* 0xfffffc060c157981 */ /* 0x000f28000c1e9900 */
[----:B------:R-:W5:Y:S04]  /*08c0*/  LDG.E.CONSTANT R18, desc[UR6][R12.64] ;  /* 0x000000060c127981 */ /* 0x000f68000c1e9900 */
[----:B------:R-:W5:Y:S01]  /*08d0*/  LDG.E.CONSTANT R27, desc[UR6][R12.64+0x4] ;  /* 0x000004060c1b7981 */ /* 0x000f62000c1e9900 */
[----:B------:R-:W-:-:S03]  /*08e0*/  FMNMX3 R28, R26, R23, R28, !PT ;  /* 0x000000171a1c7276 */ /* 0x000fc6000780001c */
[----:B------:R-:W5:Y:S01]  /*08f0*/  LDG.E.CONSTANT R23, desc[UR6][R8.64+-0x8] ;  /* 0xfffff80608177981 */ /* 0x000f62000c1e9900 */
[----:B0-----:R-:W-:-:S03]  /*0900*/  VIADD R5, R11, 0x48 ;  /* 0x000000480b057836 */ /* 0x001fc60000000000 */
[----:B------:R-:W5:Y:S01]  /*0910*/  LDG.E.CONSTANT R26, desc[UR6][R8.64+-0x4] ;  /* 0xfffffc06081a7981 */ /* 0x000f62000c1e9900 */
[----:B------:R-:W-:-:S03]  /*0920*/  FMNMX3 R28, R28, R15, R20, !PT ;  /* 0x0000000f1c1c7276 */ /* 0x000fc60007800014 */
[----:B------:R-:W5:Y:S01]  /*0930*/  LDG.E.CONSTANT R15, desc[UR6][R8.64] ;  /* 0x00000006080f7981 */ /* 0x000f62000c1e9900 */
[----:B------:R-:W-:-:S03]  /*0940*/  IMAD.WIDE R4, R5, 0x4, R2 ;  /* 0x0000000405047825 */ /* 0x000fc600078e0202 */
[----:B------:R0:W5:Y:S04]  /*0950*/  LDG.E.CONSTANT R20, desc[UR6][R8.64+0x4] ;  /* 0x0000040608147981 */ /* 0x000168000c1e9900 */
[----:B------:R-:W5:Y:S04]  /*0960*/  LDG.E.CONSTANT R13, desc[UR6][R4.64+-0x8] ;  /* 0xfffff806040d7981 */ /* 0x000f68000c1e9900 */
[----:B------:R-:W5:Y:S01]  /*0970*/  LDG.E.CONSTANT R12, desc[UR6][R4.64+-0x4] ;  /* 0xfffffc06040c7981 */ /* 0x000f62000c1e9900 */
[----:B------:R-:W-:Y:S01]  /*0980*/  FMNMX3 R6, R28, R29, R6, !PT ;  /* 0x0000001d1c067276 */ /* 0x000fe20007800006 */
[----:B0-----:R-:W-:-:S02]  /*0990*/  VIADD R9, R11, 0x4c ;  /* 0x0000004c0b097836 */ /* 0x001fc40000000000 */
[----:B------:R-:W5:Y:S01]  /*09a0*/  LDG.E.CONSTANT R28, desc[UR6][R4.64] ;  /* 0x00000006041c7981 */ /* 0x000f62000c1e9900 */
[----:B------:R-:W-:-:S03]  /*09b0*/  FMNMX3 R22, R6, R22, R7, !PT ;  /* 0x0000001606167276 */ /* 0x000fc60007800007 */
[----:B------:R0:W5:Y:S01]  /*09c0*/  LDG.E.CONSTANT R29, desc[UR6][R4.64+0x4] ;  /* 0x00000406041d7981 */ /* 0x000162000c1e9900 */
[----:B------:R-:W-:-:S05]  /*09d0*/  IMAD.WIDE R6, R9, 0x4, R2 ;  /* 0x0000000409067825 */ /* 0x000fca00078e0202 */
[----:B------:R-:W5:Y:S04]  /*09e0*/  LDG.E.CONSTANT R8, desc[UR6][R6.64+-0x8] ;  /* 0xfffff80606087981 */ /* 0x000f68000c1e9900 */
[----:B------:R-:W5:Y:S01]  /*09f0*/  LDG.E.CONSTANT R9, desc[UR6][R6.64+-0x4] ;  /* 0xfffffc0606097981 */ /* 0x000f62000c1e9900 */
[----:B------:R-:W-:-:S04]  /*0a00*/  FMNMX3 R14, R22, R14, R25, !PT ;  /* 0x0000000e160e7276 */ /* 0x000fc80007800019 */
[----:B---3--:R-:W-:Y:S02]  /*0a10*/  FMNMX3 R10, R14, R10, R17, !PT ;  /* 0x0000000a0e0a7276 */ /* 0x008fe40007800011 */
[----:B------:R-:W-:Y:S02]  /*0a20*/  IADD3 R17, PT, PT, R11, 0x50, RZ ;  /* 0x000000500b117810 */ /* 0x000fe40007ffe0ff */
[----:B--2---:R-:W-:-:S03]  /*0a30*/  FMNMX3 R10, R10, R16, R19, !PT ;  /* 0x000000100a0a7276 */ /* 0x004fc60007800013 */
[----:B0-----:R-:W-:Y:S01]  /*0a40*/  IMAD.WIDE R4, R17, 0x4, R2 ;  /* 0x0000000411047825 */ /* 0x001fe200078e0202 */
[----:B------:R-:W2:Y:S01]  /*0a50*/  LDG.E.CONSTANT R19, desc[UR6][R6.64+0x4] ;  /* 0x0000040606137981 */ /* 0x000ea2000c1e9900 */
[----:B----4-:R-:W-:Y:S02]  /*0a60*/  FMNMX3 R10, R10, R24, R21, !PT ;  /* 0x000000180a0a7276 */ /* 0x010fe40007800015 */
[----:B------:R-:W-:Y:S01]  /*0a70*/  VIADD R17, R11, 0x54 ;  /* 0x000000540b117836 */ /* 0x000fe20000000000 */
[----:B------:R-:W3:Y:S04]  /*0a80*/  LDG.E.CONSTANT R14, desc[UR6][R4.64+-0x8] ;  /* 0xfffff806040e7981 */ /* 0x000ee8000c1e9900 */
[----:B------:R-:W3:Y:S01]  /*0a90*/  LDG.E.CONSTANT R21, desc[UR6][R4.64+-0x4] ;  /* 0xfffffc0604157981 */ /* 0x000ee2000c1e9900 */
[----:B-----5:R-:W-:-:S03]  /*0aa0*/  FMNMX3 R18, R10, R18, R27, !PT ;  /* 0x000000120a127276 */ /* 0x020fc6000780001b */
[----:B------:R0:W2:Y:S01]  /*0ab0*/  LDG.E.CONSTANT R10, desc[UR6][R6.64] ;  /* 0x00000006060a7981 */ /* 0x0000a2000c1e9900 */
[----:B------:R-:W-:Y:S01]  /*0ac0*/  IMAD.WIDE R16, R17, 0x4, R2 ;  /* 0x0000000411107825 */ /* 0x000fe200078e0202 */
[----:B------:R-:W-:-:S03]  /*0ad0*/  FMNMX3 R26, R18, R23, R26, !PT ;  /* 0x00000017121a7276 */ /* 0x000fc6000780001a */
[----:B------:R-:W-:Y:S01]  /*0ae0*/  VIADD R27, R11, 0x58 ;  /* 0x000000580b1b7836 */ /* 0x000fe20000000000 */
[----:B------:R-:W4:Y:S04]  /*0af0*/  LDG.E.CONSTANT R18, desc[UR6][R4.64] ;  /* 0x0000000604127981 */ /* 0x000f28000c1e9900 */
[----:B------:R1:W4:Y:S01]  /*0b00*/  LDG.E.CONSTANT R23, desc[UR6][R4.64+0x4] ;  /* 0x0000040604177981 */ /* 0x000322000c1e9900 */
[----:B------:R-:W-:-:S03]  /*0b10*/  FMNMX3 R26, R26, R15, R20, !PT ;  /* 0x0000000f1a1a7276 */ /* 0x000fc60007800014 */
[----:B------:R-:W5:Y:S01]  /*0b20*/  LDG.E.CONSTANT R25, desc[UR6][R16.64+-0x8] ;  /* 0xfffff80610197981 */ /* 0x000f62000c1e9900 */
[----:B0-----:R-:W-:-:S03]  /*0b30*/  IMAD.WIDE R6, R27, 0x4, R2 ;  /* 0x000000041b067825 */ /* 0x001fc600078e0202 */
[----:B------:R-:W5:Y:S01]  /*0b40*/  LDG.E.CONSTANT R20, desc[UR6][R16.64+-0x4] ;  /* 0xfffffc0610147981 */ /* 0x000f62000c1e9900 */
[----:B------:R-:W-:-:S03]  /*0b50*/  VIADD R27, R11, 0x5c ;  /* 0x0000005c0b1b7836 */ /* 0x000fc60000000000 */
[----:B------:R-:W5:Y:S01]  /*0b60*/  LDG.E.CONSTANT R15, desc[UR6][R16.64] ;  /* 0x00000006100f7981 */ /* 0x000f62000c1e9900 */
[----:B------:R-:W-:-:S03]  /*0b70*/  FMNMX3 R26, R26, R13, R12, !PT ;  /* 0x0000000d1a1a7276 */ /* 0x000fc6000780000c */
[----:B------:R-:W5:Y:S01]  /*0b80*/  LDG.E.CONSTANT R22, desc[UR6][R16.64+0x4] ;  /* 0x0000040610167981 */ /* 0x000f62000c1e9900 */
[----:B-1----:R-:W-:-:S03]  /*0b90*/  IMAD.WIDE R4, R27, 0x4, R2 ;  /* 0x000000041b047825 */ /* 0x002fc600078e0202 */
[----:B------:R-:W5:Y:S04]  /*0ba0*/  LDG.E.CONSTANT R13, desc[UR6][R6.64+-0x8] ;  /* 0xfffff806060d7981 */ /* 0x000f68000c1e9900 */
[----:B------:R-:W5:Y:S01]  /*0bb0*/  LDG.E.CONSTANT R12, desc[UR6][R6.64+-0x4] ;  /* 0xfffffc06060c7981 */ /* 0x000f62000c1e9900 */
[----:B------:R-:W-:-:S03]  /*0bc0*/  FMNMX3 R28, R26, R28, R29, !PT ;  /* 0x0000001c1a1c7276 */ /* 0x000fc6000780001d */
[----:B------:R-:W5:Y:S01]  /*0bd0*/  LDG.E.CONSTANT R24, desc[UR6][R6.64] ;  /* 0x0000000606187981 */ /* 0x000f62000c1e9900 */
[----:B------:R-:W-:-:S03]  /*0be0*/  VIADD R29, R11, 0x60 ;  /* 0x000000600b1d7836 */ /* 0x000fc60000000000 */
[----:B------:R0:W5:Y:S01]  /*0bf0*/  LDG.E.CONSTANT R27, desc[UR6][R6.64+0x4] ;  /* 0x00000406061b7981 */ /* 0x000162000c1e9900 */
[----:B------:R-:W-:-:S03]  /*0c00*/  IMAD.WIDE R2, R29, 0x4, R2 ;  /* 0x000000041d027825 */ /* 0x000fc600078e0202 */
[----:B------:R-:W5:Y:S04]  /*0c10*/  LDG.E.CONSTANT R26, desc[UR6][R4.64+-0x8] ;  /* 0xfffff806041a7981 */ /* 0x000f68000c1e9900 */
[----:B------:R-:W5:Y:S04]  /*0c20*/  LDG.E.CONSTANT R11, desc[UR6][R4.64+-0x4] ;  /* 0xfffffc06040b7981 */ /* 0x000f68000c1e9900 */
[----:B------:R-:W5:Y:S01]  /*0c30*/  LDG.E.CONSTANT R16, desc[UR6][R4.64] ;  /* 0x0000000604107981 */ /* 0x000f62000c1e9900 */
[----:B0-----:R-:W-:-:S03]  /*0c40*/  FMNMX3 R6, R28, R8, R9, !PT ;  /* 0x000000081c067276 */ /* 0x001fc60007800009 */
[----:B------:R-:W5:Y:S04]  /*0c50*/  LDG.E.CONSTANT R17, desc[UR6][R4.64+0x4] ;  /* 0x0000040604117981 */ /* 0x000f68000c1e9900 */
[----:B------:R-:W5:Y:S04]  /*0c60*/  LDG.E.CONSTANT R29, desc[UR6][R2.64+-0x8] ;  /* 0xfffff806021d7981 */ /* 0x000f68000c1e9900 */
[----:B------:R-:W5:Y:S04]  /*0c70*/  LDG.E.CONSTANT R28, desc[UR6][R2.64+-0x4] ;  /* 0xfffffc06021c7981 */ /* 0x000f68000c1e9900 */
[----:B------:R-:W5:Y:S04]  /*0c80*/  LDG.E.CONSTANT R8, desc[UR6][R2.64] ;  /* 0x0000000602087981 */ /* 0x000f68000c1e9900 */
[----:B------:R-:W5:Y:S01]  /*0c90*/  LDG.E.CONSTANT R9, desc[UR6][R2.64+0x4] ;  /* 0x0000040602097981 */ /* 0x000f62000c1e9900 */
[----:B--2---:R-:W-:-:S04]  /*0ca0*/  FMNMX3 R6, R6, R10, R19, !PT ;  /* 0x0000000a06067276 */ /* 0x004fc80007800013 */
[----:B---3--:R-:W-:-:S04]  /*0cb0*/  FMNMX3 R6, R6, R14, R21, !PT ;  /* 0x0000000e06067276 */ /* 0x008fc80007800015 */
[----:B----4-:R-:W-:-:S04]  /*0cc0*/  FMNMX3 R6, R6, R18, R23, !PT ;  /* 0x0000001206067276 */ /* 0x010fc80007800017 */
[----:B-----5:R-:W-:Y:S02]  /*0cd0*/  FMNMX3 R20, R6, R25, R20, !PT ;  /* 0x0000001906147276 */ /* 0x020fe40007800014 */
[----:B------:R-:W0:Y:S02]  /*0ce0*/  LDC.64 R6, c[0x0][0x388] ;  /* 0x0000e200ff067b82 */ /* 0x000e240000000a00 */
[----:B------:R-:W-:-:S04]  /*0cf0*/  FMNMX3 R15, R20, R15, R22, !PT ;  /* 0x0000000f140f7276 */ /* 0x000fc80007800016 */
[----:B------:R-:W-:-:S04]  /*0d00*/  FMNMX3 R12, R15, R13, R12, !PT ;  /* 0x0000000d0f0c7276 */ /* 0x000fc8000780000c */
[----:B------:R-:W-:-:S04]  /*0d10*/  FMNMX3 R12, R12, R24, R27, !PT ;  /* 0x000000180c0c7276 */ /* 0x000fc8000780001b */
[----:B------:R-:W-:-:S04]  /*0d20*/  FMNMX3 R11, R12, R26, R11, !PT ;  /* 0x0000001a0c0b7276 */ /* 0x000fc8000780000b */
[----:B------:R-:W-:Y:S01]  /*0d30*/  FMNMX3 R11, R11, R16, R17, !PT ;  /* 0x000000100b0b7276 */ /* 0x000fe20007800011 */
[----:B0-----:R-:W-:-:S03]  /*0d40*/  IMAD.WIDE R6, R0, 0x4, R6 ;  /* 0x0000000400067825 */ /* 0x001fc600078e0206 */
[----:B------:R-:W-:-:S04]  /*0d50*/  FMNMX3 R28, R11, R29, R28, !PT ;  /* 0x0000001d0b1c7276 */ /* 0x000fc8000780001c */
[----:B------:R-:W-:-:S05]  /*0d60*/  FMNMX3 R9, R28, R8, R9, !PT ;  /* 0x000000081c097276 */ /* 0x000fca0007800009 */
[----:B------:R-:W-:Y:S01]  /*0d70*/  STG.E desc[UR6][R6.64], R9 ;  /* 0x0000000906007986 */ /* 0x000fe2000c101906 */
[----:B------:R-:W-:Y:S05]  /*0d80*/  EXIT ;  /* 0x000000000000794d */ /* 0x000fea0003800000 */
.L_x_0:
[----:B------:R-:W-:-:S00]  /*0d90*/  BRA `(.L_x_0) ;  /* 0xfffffffc00fc7947 */ /* 0x000fc0000383ffff */
[----:B------:R-:W-:-:S00]  /*0da0*/  NOP ;  /* 0x0000000000007918 */ /* 0x000fc00000000000 */
        /* <DEDUP_REMOVED lines=13> */
.L_x_1:


//--------------------- .nv.shared.reserved.0     --------------------------
	.section	.nv.shared.reserved.0,"aw",@nobits
	.weak		__nv_reservedSMEM_offset_0_alias
	.size		__nv_reservedSMEM_offset_0_alias, 0, 64
	.other		__nv_reservedSMEM_offset_0_alias,@"STO_CUDA_RESERVED_SHARED STV_DEFAULT"
__nv_reservedSMEM_offset_0_alias:
	.zero		0
	.zero		64


//--------------------- .nv.constant0._Z12max_last_dimPKfPf --------------------------
	.section	.nv.constant0._Z12max_last_dimPKfPf,"a",@progbits
	.sectionflags	@""
	.align	4
.nv.constant0._Z12max_last_dimPKfPf:
	.zero		912


//--------------------- SYMBOLS --------------------------

	.type		.nv.reservedSmem.offset0,@object
	.size		.nv.reservedSmem.offset0,0x4
